	.headerflags	@"EF_CUDA_TEXMODE_UNIFIED EF_CUDA_64BIT_ADDRESS EF_CUDA_ACCELERATORS EF_CUDA_SM90 EF_CUDA_VIRTUAL_SM(EF_CUDA_SM90)"
	.elftype	@"ET_EXEC"


//--------------------- .nv.info                  --------------------------
	.section	.nv.info,"",@"SHT_CUDA_INFO"
	.align	4


	//----- nvinfo : EIATTR_REGCOUNT
	.align		4
        /*0000*/ 	.byte	0x04, 0x2f
        /*0002*/ 	.short	(.L_1 - .L_0)
	.align		4
.L_0:
        /*0004*/ 	.word	index@(triton_poi_fused_convolution_leaky_relu_19)
        /*0008*/ 	.word	0x0000000e


	//----- nvinfo : EIATTR_MIN_STACK_SIZE
	.align		4
.L_1:
        /*000c*/ 	.byte	0x04, 0x12
        /*000e*/ 	.short	(.L_3 - .L_2)
	.align		4
.L_2:
        /*0010*/ 	.word	index@(triton_poi_fused_convolution_leaky_relu_19)
        /*0014*/ 	.word	0x00000000


	//----- nvinfo : EIATTR_FRAME_SIZE
	.align		4
.L_3:
        /*0018*/ 	.byte	0x04, 0x11
        /*001a*/ 	.short	(.L_5 - .L_4)
	.align		4
.L_4:
        /*001c*/ 	.word	index@(triton_poi_fused_convolution_leaky_relu_19)
        /*0020*/ 	.word	0x00000000


	//----- nvinfo : EIATTR_MIN_STACK_SIZE
	.align		4
.L_5:
        /*0024*/ 	.byte	0x04, 0x12
        /*0026*/ 	.short	(.L_7 - .L_6)
	.align		4
.L_6:
        /*0028*/ 	.word	index@(triton_poi_fused_convolution_leaky_relu_19)
        /*002c*/ 	.word	0x00000000
.L_7:


//--------------------- .nv.info.triton_poi_fused_convolution_leaky_relu_19 --------------------------
	.section	.nv.info.triton_poi_fused_convolution_leaky_relu_19,"",@"SHT_CUDA_INFO"
	.sectionflags	@""
	.align	4


	//----- nvinfo : EIATTR_CUDA_API_VERSION
	.align		4
        /*0000*/ 	.byte	0x04, 0x37
        /*0002*/ 	.short	(.L_9 - .L_8)
.L_8:
        /*0004*/ 	.word	0x0000007c


	//----- nvinfo : EIATTR_KPARAM_INFO
	.align		4
.L_9:
        /*0008*/ 	.byte	0x04, 0x17
        /*000a*/ 	.short	(.L_11 - .L_10)
.L_10:
        /*000c*/ 	.word	0x00000000
        /*0010*/ 	.short	0x0003
        /*0012*/ 	.short	0x0018
        /*0014*/ 	.byte	0x00, 0xf0, 0x11, 0x00


	//----- nvinfo : EIATTR_KPARAM_INFO
	.align		4
.L_11:
        /*0018*/ 	.byte	0x04, 0x17
        /*001a*/ 	.short	(.L_13 - .L_12)
.L_12:
        /*001c*/ 	.word	0x00000000
        /*0020*/ 	.short	0x0002
        /*0022*/ 	.short	0x0010
        /*0024*/ 	.byte	0x00, 0xf4, 0x21, 0x00


	//----- nvinfo : EIATTR_KPARAM_INFO
	.align		4
.L_13:
        /*0028*/ 	.byte	0x04, 0x17
        /*002a*/ 	.short	(.L_15 - .L_14)
.L_14:
        /*002c*/ 	.word	0x00000000
        /*0030*/ 	.short	0x0001
        /*0032*/ 	.short	0x0008
        /*0034*/ 	.byte	0x00, 0xf4, 0x21, 0x00


	//----- nvinfo : EIATTR_KPARAM_INFO
	.align		4
.L_15:
        /*0038*/ 	.byte	0x04, 0x17
        /*003a*/ 	.short	(.L_17 - .L_16)
.L_16:
        /*003c*/ 	.word	0x00000000
        /*0040*/ 	.short	0x0000
        /*0042*/ 	.short	0x0000
        /*0044*/ 	.byte	0x00, 0xf4, 0x21, 0x00


	//----- nvinfo : EIATTR_SPARSE_MMA_MASK
	.align		4
.L_17:
        /*0048*/ 	.byte	0x03, 0x50
        /*004a*/ 	.short	0x0000


	//----- nvinfo : EIATTR_MAXREG_COUNT
	.align		4
        /*004c*/ 	.byte	0x03, 0x1b
        /*004e*/ 	.short	0x00ff


	//----- nvinfo : EIATTR_EXIT_INSTR_OFFSETS
	.align		4
        /*0050*/ 	.byte	0x04, 0x1c
        /*0052*/ 	.short	(.L_19 - .L_18)


	//   ....[0]....
.L_18:
        /*0054*/ 	.word	0x00000230


	//----- nvinfo : EIATTR_REQNTID
	.align		4
.L_19:
        /*0058*/ 	.byte	0x04, 0x10
        /*005a*/ 	.short	(.L_21 - .L_20)
.L_20:
        /*005c*/ 	.word	0x00000080
        /*0060*/ 	.word	0x00000001
        /*0064*/ 	.word	0x00000001


	//----- nvinfo : EIATTR_CBANK_PARAM_SIZE
	.align		4
.L_21:
        /*0068*/ 	.byte	0x03, 0x19
        /*006a*/ 	.short	0x001c


	//----- nvinfo : EIATTR_PARAM_CBANK
	.align		4
        /*006c*/ 	.byte	0x04, 0x0a
        /*006e*/ 	.short	(.L_23 - .L_22)
	.align		4
.L_22:
        /*0070*/ 	.word	index@(.nv.constant0.triton_poi_fused_convolution_leaky_relu_19)
        /*0074*/ 	.short	0x0210
        /*0076*/ 	.short	0x001c


	//----- nvinfo : EIATTR_SW_WAR
	.align		4
.L_23:
        /*0078*/ 	.byte	0x04, 0x36
        /*007a*/ 	.short	(.L_25 - .L_24)
.L_24:
        /*007c*/ 	.word	0x00000008
.L_25:


//--------------------- .nv.callgraph             --------------------------
	.section	.nv.callgraph,"",@"SHT_CUDA_CALLGRAPH"
	.align	4
	.sectionentsize	8
	.align		4
        /*0000*/ 	.word	0x00000000
	.align		4
        /*0004*/ 	.word	0xffffffff
	.align		4
        /*0008*/ 	.word	0x00000000
	.align		4
        /*000c*/ 	.word	0xfffffffe
	.align		4
        /*0010*/ 	.word	0x00000000
	.align		4
        /*0014*/ 	.word	0xfffffffd
	.align		4
        /*0018*/ 	.word	0x00000000
	.align		4
        /*001c*/ 	.word	0xfffffffc


//--------------------- .text.triton_poi_fused_convolution_leaky_relu_19 --------------------------
	.section	.text.triton_poi_fused_convolution_leaky_relu_19,"ax",@progbits
	.align	128
        .global         triton_poi_fused_convolution_leaky_relu_19
        .type           triton_poi_fused_convolution_leaky_relu_19,@function
        .size           triton_poi_fused_convolution_leaky_relu_19,(.L_x_1 - triton_poi_fused_convolution_leaky_relu_19)
        .other          triton_poi_fused_convolution_leaky_relu_19,@"STO_CUDA_ENTRY STV_DEFAULT"
triton_poi_fused_convolution_leaky_relu_19:
.text.triton_poi_fused_convolution_leaky_relu_19:
[----:B------:R-:W-:Y:S01]  /*0000*/  LDC R1, c[0x0][0x28] ;  /* 0x00000a00ff017b82 */ /* 0x000fe20000000800 */
[----:B------:R-:W1:Y:S07]  /*0010*/  S2R R0, SR_TID.X ;  /* 0x0000000000007919 */ /* 0x000e6e0000002100 */
[----:B------:R-:W2:Y:S01]  /*0020*/  LDC.64 R4, c[0x0][0x218] ;  /* 0x00008600ff047b82 */ /* 0x000ea20000000a00 */
[----:B------:R-:W-:Y:S01]  /*0030*/  ULDC.64 UR4, c[0x0][0x208] ;  /* 0x0000820000047ab9 */ /* 0x000fe20000000a00 */
[----:B------:R-:W-:Y:S01]  /*0040*/  ULDC.64 UR6, c[0x0][0x220] ;  /* 0x0000880000067ab9 */ /* 0x000fe20000000a00 */
[----:B------:R-:W3:Y:S05]  /*0050*/  S2R R7, SR_CTAID.X ;  /* 0x0000000000077919 */ /* 0x000eea0000002500 */
[----:B------:R-:W4:Y:S01]  /*0060*/  LDC.64 R2, c[0x0][0x210] ;  /* 0x00008400ff027b82 */ /* 0x000f220000000a00 */
[----:B-1----:R-:W-:Y:S01]  /*0070*/  IMAD.SHL.U32 R0, R0, 0x2, RZ ;  /* 0x0000000200007824 */ /* 0x002fe200078e00ff */
[----:B---3--:R-:W-:-:S04]  /*0080*/  SHF.R.S32.HI R6, RZ, 0x17, R7 ;  /* 0x00000017ff067819 */ /* 0x008fc80000011407 */
[----:B------:R-:W-:Y:S02]  /*0090*/  LOP3.LUT R0, R0, 0xfe, RZ, 0xc0, !PT ;  /* 0x000000fe00007812 */ /* 0x000fe400078ec0ff */
[----:B------:R-:W-:-:S03]  /*00a0*/  SGXT R6, R6, 0x1 ;  /* 0x000000010606781a */ /* 0x000fc60000000200 */
[----:B------:R-:W-:-:S04]  /*00b0*/  IMAD R7, R7, 0x100, R0 ;  /* 0x0000010007077824 */ /* 0x000fc800078e0200 */
[----:B----4-:R-:W-:Y:S01]  /*00c0*/  IMAD.WIDE R2, R7, 0x4, R2 ;  /* 0x0000000407027825 */ /* 0x010fe200078e0202 */
[----:B------:R-:W-:-:S04]  /*00d0*/  LEA.HI R6, R6, R7, RZ, 0x4 ;  /* 0x0000000706067211 */ /* 0x000fc800078f20ff */
[--C-:B------:R-:W-:Y:S02]  /*00e0*/  SHF.R.S32.HI R0, RZ, 0x4, R6.reuse ;  /* 0x00000004ff007819 */ /* 0x100fe40000011406 */
[----:B------:R-:W-:-:S04]  /*00f0*/  SHF.R.S32.HI R9, RZ, 0x1f, R6 ;  /* 0x0000001fff097819 */ /* 0x000fc80000011406 */
[----:B------:R-:W-:-:S04]  /*0100*/  LEA.HI R9, R9, R0, RZ, 0x7 ;  /* 0x0000000009097211 */ /* 0x000fc800078f38ff */
[----:B------:R-:W-:-:S05]  /*0110*/  LOP3.LUT R9, R9, 0xffffff80, RZ, 0xc0, !PT ;  /* 0xffffff8009097812 */ /* 0x000fca00078ec0ff */
[----:B------:R-:W-:-:S04]  /*0120*/  IMAD.IADD R9, R0, 0x1, -R9 ;  /* 0x0000000100097824 */ /* 0x000fc800078e0a09 */
[----:B--2---:R-:W-:Y:S02]  /*0130*/  IMAD.WIDE R4, R9, 0x4, R4 ;  /* 0x0000000409047825 */ /* 0x004fe400078e0204 */
[----:B------:R-:W2:Y:S04]  /*0140*/  LDG.E.64 R8, desc[UR4][R2.64] ;  /* 0x0000000402087981 */ /* 0x000ea8000c1e1b00 */
[----:B------:R-:W2:Y:S01]  /*0150*/  LDG.E.EL R4, desc[UR4][R4.64] ;  /* 0x0000000404047981 */ /* 0x000ea2000c2e1900 */
[----:B------:R-:W-:-:S04]  /*0160*/  IADD3 R6, P2, R7, UR6, RZ ;  /* 0x0000000607067c10 */ /* 0x000fc8000ff5e0ff */
[----:B------:R-:W-:Y:S02]  /*0170*/  LEA.HI.X.SX32 R7, R7, UR7, 0x1, P2 ;  /* 0x0000000707077c11 */ /* 0x000fe400090f0eff */
[CC--:B--2---:R-:W-:Y:S01]  /*0180*/  FSETP.GT.AND P0, PT, R9.reuse, -R4.reuse, PT ;  /* 0x800000040900720b */ /* 0x0c4fe20003f04000 */
[--C-:B------:R-:W-:Y:S01]  /*0190*/  FADD R9, R9, R4.reuse ;  /* 0x0000000409097221 */ /* 0x100fe20000000000 */
[C---:B------:R-:W-:Y:S01]  /*01a0*/  FSETP.GT.AND P1, PT, R8.reuse, -R4, PT ;  /* 0x800000040800720b */ /* 0x040fe20003f24000 */
[----:B------:R-:W-:Y:S01]  /*01b0*/  FADD R8, R8, R4 ;  /* 0x0000000408087221 */ /* 0x000fe20000000000 */
[----:B------:R-:W-:Y:S02]  /*01c0*/  SEL R11, RZ, 0x100, !P0 ;  /* 0x00000100ff0b7807 */ /* 0x000fe40004000000 */
[----:B------:R-:W-:-:S05]  /*01d0*/  SEL R0, RZ, 0x1, !P1 ;  /* 0x00000001ff007807 */ /* 0x000fca0004800000 */
[----:B------:R-:W-:Y:S02]  /*01e0*/  IMAD.IADD R11, R0, 0x1, R11 ;  /* 0x00000001000b7824 */ /* 0x000fe400078e020b */
[----:B------:R-:W-:Y:S02]  /*01f0*/  @!P0 FMUL R9, R9, 0.10000000149011611938 ;  /* 0x3dcccccd09098820 */ /* 0x000fe40000400000 */
[----:B------:R-:W-:Y:S01]  /*0200*/  @!P1 FMUL R8, R8, 0.10000000149011611938 ;  /* 0x3dcccccd08089820 */ /* 0x000fe20000400000 */
[----:B------:R-:W-:Y:S04]  /*0210*/  STG.E.U16 desc[UR4][R6.64], R11 ;  /* 0x0000000b06007986 */ /* 0x000fe8000c101504 */
[----:B------:R-:W-:Y:S01]  /*0220*/  STG.E.64 desc[UR4][R2.64], R8 ;  /* 0x0000000802007986 */ /* 0x000fe2000c101b04 */
[----:B------:R-:W-:Y:S05]  /*0230*/  EXIT ;  /* 0x000000000000794d */ /* 0x000fea0003800000 */
.L_x_0:
[----:B------:R-:W-:-:S00]  /*0240*/  BRA `(.L_x_0) ;  /* 0xfffffffc00fc7947 */ /* 0x000fc0000383ffff */
[----:B------:R-:W-:-:S00]  /*0250*/  NOP ;  /* 0x0000000000007918 */ /* 0x000fc00000000000 */
        /* <DEDUP_REMOVED lines=10> */
.L_x_1:


//--------------------- .nv.constant0.triton_poi_fused_convolution_leaky_relu_19 --------------------------
	.section	.nv.constant0.triton_poi_fused_convolution_leaky_relu_19,"a",@progbits
	.sectionflags	@""
	.align	4
.nv.constant0.triton_poi_fused_convolution_leaky_relu_19:
	.zero		556
